//
// Generated by NVIDIA NVVM Compiler
//
// Compiler Build ID: CL-36424714
// Cuda compilation tools, release 13.0, V13.0.88
// Based on NVVM 20.0.0
//

.version 9.0
.target sm_100
.address_size 64

	// .globl	_ZN8solution13convolution2DEPfS0_S0_i

.visible .entry _ZN8solution13convolution2DEPfS0_S0_i(
	.param .u64 .ptr .align 1 _ZN8solution13convolution2DEPfS0_S0_i_param_0,
	.param .u64 .ptr .align 1 _ZN8solution13convolution2DEPfS0_S0_i_param_1,
	.param .u64 .ptr .align 1 _ZN8solution13convolution2DEPfS0_S0_i_param_2,
	.param .u32 _ZN8solution13convolution2DEPfS0_S0_i_param_3
)
{
	.reg .pred 	%p<2>;
	.reg .b32 	%r<6>;
	.reg .b32 	%f<2>;
	.reg .b64 	%rd<8>;

	ld.param.u64 	%rd1, [_ZN8solution13convolution2DEPfS0_S0_i_param_0];
	ld.param.u64 	%rd2, [_ZN8solution13convolution2DEPfS0_S0_i_param_2];
	ld.param.u32 	%r2, [_ZN8solution13convolution2DEPfS0_S0_i_param_3];
	mov.u32 	%r3, %ctaid.x;
	mov.u32 	%r4, %ntid.x;
	mov.u32 	%r5, %tid.x;
	mad.lo.s32 	%r1, %r3, %r4, %r5;
	setp.ge.s32 	%p1, %r1, %r2;
	@%p1 bra 	$L__BB0_2;
	cvta.to.global.u64 	%rd3, %rd1;
	cvta.to.global.u64 	%rd4, %rd2;
	mul.wide.s32 	%rd5, %r1, 4;
	add.s64 	%rd6, %rd3, %rd5;
	ld.global.f32 	%f1, [%rd6];
	add.s64 	%rd7, %rd4, %rd5;
	st.global.f32 	[%rd7], %f1;
$L__BB0_2:
	ret;

}


// ===== COMPILED SASS (sm_100) =====

	.target	sm_100

	.elftype	@"ET_EXEC"


//--------------------- .note.nv.tkinfo           --------------------------
	.section	.note.nv.tkinfo,"",@"SHT_NOTE"
	.sectionflags	@"SHF_NOTE_NV_TKINFO"
	.tkinfo
        /*0018*/ 	.word	0x00000002
        /*0030*/ 	.string	""
        /*0030*/ 	.string	"ptxas"
        /*0030*/ 	.string	"Cuda compilation tools, release 13.0, V13.0.88"
        /*0030*/ 	.string	"Build cuda_13.0.r13.0/compiler.36424714_0"
        /*0030*/ 	.string	"-arch sm_100 -m 64 "



//--------------------- .note.nv.cuinfo           --------------------------
	.section	.note.nv.cuinfo,"",@"SHT_NOTE"
	.sectionflags	@"SHF_NOTE_NV_CUINFO"
        /*0018*/ 	.short	0x0002
        /*001a*/ 	.short	0x0064
        /*001c*/ 	.short	0x0082
	.zero		2


//--------------------- .nv.info                  --------------------------
	.section	.nv.info,"",@"SHT_CUDA_INFO"
	.align	4


	//----- nvinfo : EIATTR_REGCOUNT
	.align		4
        /*0000*/ 	.byte	0x04, 0x2f
        /*0002*/ 	.short	(.L_1 - .L_0)
	.align		4
.L_0:
        /*0004*/ 	.word	index@(_ZN8solution13convolution2DEPfS0_S0_i)
        /*0008*/ 	.word	0x0000000a


	//----- nvinfo : EIATTR_FRAME_SIZE
	.align		4
.L_1:
        /*000c*/ 	.byte	0x04, 0x11
        /*000e*/ 	.short	(.L_3 - .L_2)
	.align		4
.L_2:
        /*0010*/ 	.word	index@(_ZN8solution13convolution2DEPfS0_S0_i)
        /*0014*/ 	.word	0x00000000


	//----- nvinfo : EIATTR_MIN_STACK_SIZE
	.align		4
.L_3:
        /*0018*/ 	.byte	0x04, 0x12
        /*001a*/ 	.short	(.L_5 - .L_4)
	.align		4
.L_4:
        /*001c*/ 	.word	index@(_ZN8solution13convolution2DEPfS0_S0_i)
        /*0020*/ 	.word	0x00000000
.L_5:


//--------------------- .nv.compat                --------------------------
	.section	.nv.compat,"",@"SHT_CUDA_COMPAT_INFO"
	.align	4
        /*0000*/ 	.byte	0x02, 0x09, 0x00, 0x00, 0x02, 0x02, 0x01, 0x00, 0x02, 0x05, 0x05, 0x00, 0x03, 0x07, 0x01, 0x01
        /*0010*/ 	.byte	0x02, 0x03, 0x00, 0x00, 0x02, 0x06, 0x01, 0x00, 0x04, 0x0b, 0x08, 0x00, 0x09, 0x00, 0x00, 0x00
        /*0020*/ 	.byte	0x00, 0x00, 0x00, 0x00


//--------------------- .nv.info._ZN8solution13convolution2DEPfS0_S0_i --------------------------
	.section	.nv.info._ZN8solution13convolution2DEPfS0_S0_i,"",@"SHT_CUDA_INFO"
	.sectionflags	@""
	.align	4


	//----- nvinfo : EIATTR_CUDA_API_VERSION
	.align		4
        /*0000*/ 	.byte	0x04, 0x37
        /*0002*/ 	.short	(.L_7 - .L_6)
.L_6:
        /*0004*/ 	.word	0x00000082


	//----- nvinfo : EIATTR_KPARAM_INFO
	.align		4
.L_7:
        /*0008*/ 	.byte	0x04, 0x17
        /*000a*/ 	.short	(.L_9 - .L_8)
.L_8:
        /*000c*/ 	.word	0x00000000
        /*0010*/ 	.short	0x0003
        /*0012*/ 	.short	0x0018
        /*0014*/ 	.byte	0x00, 0xf0, 0x11, 0x00


	//----- nvinfo : EIATTR_KPARAM_INFO
	.align		4
.L_9:
        /*0018*/ 	.byte	0x04, 0x17
        /*001a*/ 	.short	(.L_11 - .L_10)
.L_10:
        /*001c*/ 	.word	0x00000000
        /*0020*/ 	.short	0x0002
        /*0022*/ 	.short	0x0010
        /*0024*/ 	.byte	0x00, 0xf5, 0x21, 0x00


	//----- nvinfo : EIATTR_KPARAM_INFO
	.align		4
.L_11:
        /*0028*/ 	.byte	0x04, 0x17
        /*002a*/ 	.short	(.L_13 - .L_12)
.L_12:
        /*002c*/ 	.word	0x00000000
        /*0030*/ 	.short	0x0001
        /*0032*/ 	.short	0x0008
        /*0034*/ 	.byte	0x00, 0xf5, 0x21, 0x00


	//----- nvinfo : EIATTR_KPARAM_INFO
	.align		4
.L_13:
        /*0038*/ 	.byte	0x04, 0x17
        /*003a*/ 	.short	(.L_15 - .L_14)
.L_14:
        /*003c*/ 	.word	0x00000000
        /*0040*/ 	.short	0x0000
        /*0042*/ 	.short	0x0000
        /*0044*/ 	.byte	0x00, 0xf5, 0x21, 0x00


	//----- nvinfo : EIATTR_SPARSE_MMA_MASK
	.align		4
.L_15:
        /*0048*/ 	.byte	0x03, 0x50
        /*004a*/ 	.short	0x0000


	//----- nvinfo : EIATTR_MAXREG_COUNT
	.align		4
        /*004c*/ 	.byte	0x03, 0x1b
        /*004e*/ 	.short	0x00ff


	//----- nvinfo : EIATTR_MERCURY_ISA_VERSION
	.align		4
        /*0050*/ 	.byte	0x03, 0x5f
        /*0052*/ 	.short	0x0101


	//----- nvinfo : EIATTR_VRC_CTA_INIT_COUNT
	.align		4
        /*0054*/ 	.byte	0x02, 0x4a
	.zero		1
	.zero		1


	//----- nvinfo : EIATTR_EXIT_INSTR_OFFSETS
	.align		4
        /*0058*/ 	.byte	0x04, 0x1c
        /*005a*/ 	.short	(.L_17 - .L_16)


	//   ....[0]....
.L_16:
        /*005c*/ 	.word	0x00000070


	//   ....[1]....
        /*0060*/ 	.word	0x000000f0


	//----- nvinfo : EIATTR_CBANK_PARAM_SIZE
	.align		4
.L_17:
        /*0064*/ 	.byte	0x03, 0x19
        /*0066*/ 	.short	0x001c


	//----- nvinfo : EIATTR_PARAM_CBANK
	.align		4
        /*0068*/ 	.byte	0x04, 0x0a
        /*006a*/ 	.short	(.L_19 - .L_18)
	.align		4
.L_18:
        /*006c*/ 	.word	index@(.nv.constant0._ZN8solution13convolution2DEPfS0_S0_i)
        /*0070*/ 	.short	0x0380
        /*0072*/ 	.short	0x001c


	//----- nvinfo : EIATTR_SW_WAR
	.align		4
.L_19:
        /*0074*/ 	.byte	0x04, 0x36
        /*0076*/ 	.short	(.L_21 - .L_20)
.L_20:
        /*0078*/ 	.word	0x00000008
.L_21:


//--------------------- .nv.callgraph             --------------------------
	.section	.nv.callgraph,"",@"SHT_CUDA_CALLGRAPH"
	.align	4
	.sectionentsize	8
	.align		4
        /*0000*/ 	.word	0x00000000
	.align		4
        /*0004*/ 	.word	0xffffffff
	.align		4
        /*0008*/ 	.word	0x00000000
	.align		4
        /*000c*/ 	.word	0xfffffffe
	.align		4
        /*0010*/ 	.word	0x00000000
	.align		4
        /*0014*/ 	.word	0xfffffffd
	.align		4
        /*0018*/ 	.word	0x00000000
	.align		4
        /*001c*/ 	.word	0xfffffffc


//--------------------- .text._ZN8solution13convolution2DEPfS0_S0_i --------------------------
	.section	.text._ZN8solution13convolution2DEPfS0_S0_i,"ax",@progbits
	.align	128
        .global         _ZN8solution13convolution2DEPfS0_S0_i
        .type           _ZN8solution13convolution2DEPfS0_S0_i,@function
        .size           _ZN8solution13convolution2DEPfS0_S0_i,(.L_x_1 - _ZN8solution13convolution2DEPfS0_S0_i)
        .other          _ZN8solution13convolution2DEPfS0_S0_i,@"STO_CUDA_ENTRY STV_DEFAULT"
_ZN8solution13convolution2DEPfS0_S0_i:
.text._ZN8solution13convolution2DEPfS0_S0_i:
[----:B------:R-:W-:Y:S01]  /*0000*/  LDC R1, c[0x0][0x37c] ;  /* 0x0000df00ff017b82 */ /* 0x000fe20000000800 */
[----:B------:R-:W0:Y:S07]  /*0010*/  S2R R0, SR_TID.X ;  /* 0x0000000000007919 */ /* 0x000e2e0000002100 */
[----:B------:R-:W0:Y:S01]  /*0020*/  S2UR UR4, SR_CTAID.X ;  /* 0x00000000000479c3 */ /* 0x000e220000002500 */
[----:B------:R-:W1:Y:S07]  /*0030*/  LDCU UR5, c[0x0][0x398] ;  /* 0x00007300ff0577ac */ /* 0x000e6e0008000800 */
[----:B------:R-:W0:Y:S02]  /*0040*/  LDC R7, c[0x0][0x360] ;  /* 0x0000d800ff077b82 */ /* 0x000e240000000800 */
[----:B0-----:R-:W-:-:S05]  /*0050*/  IMAD R7, R7, UR4, R0 ;  /* 0x0000000407077c24 */ /* 0x001fca000f8e0200 */
[----:B-1----:R-:W-:-:S13]  /*0060*/  ISETP.GE.AND P0, PT, R7, UR5, PT ;  /* 0x0000000507007c0c */ /* 0x002fda000bf06270 */
[----:B------:R-:W-:Y:S05]  /*0070*/  @P0 EXIT ;  /* 0x000000000000094d */ /* 0x000fea0003800000 */
[----:B------:R-:W0:Y:S01]  /*0080*/  LDC.64 R2, c[0x0][0x380] ;  /* 0x0000e000ff027b82 */ /* 0x000e220000000a00 */
[----:B------:R-:W1:Y:S07]  /*0090*/  LDCU.64 UR4, c[0x0][0x358] ;  /* 0x00006b00ff0477ac */ /* 0x000e6e0008000a00 */
[----:B------:R-:W2:Y:S01]  /*00a0*/  LDC.64 R4, c[0x0][0x390] ;  /* 0x0000e400ff047b82 */ /* 0x000ea20000000a00 */
[----:B0-----:R-:W-:-:S06]  /*00b0*/  IMAD.WIDE R2, R7, 0x4, R2 ;  /* 0x0000000407027825 */ /* 0x001fcc00078e0202 */
[----:B-1----:R-:W3:Y:S01]  /*00c0*/  LDG.E R3, desc[UR4][R2.64] ;  /* 0x0000000402037981 */ /* 0x002ee2000c1e1900 */
[----:B--2---:R-:W-:-:S05]  /*00d0*/  IMAD.WIDE R4, R7, 0x4, R4 ;  /* 0x0000000407047825 */ /* 0x004fca00078e0204 */
[----:B---3--:R-:W-:Y:S01]  /*00e0*/  STG.E desc[UR4][R4.64], R3 ;  /* 0x0000000304007986 */ /* 0x008fe2000c101904 */
[----:B------:R-:W-:Y:S05]  /*00f0*/  EXIT ;  /* 0x000000000000794d */ /* 0x000fea0003800000 */
.L_x_0:
[----:B------:R-:W-:-:S00]  /*0100*/  BRA `(.L_x_0) ;  /* 0xfffffffc00fc7947 */ /* 0x000fc0000383ffff */
[----:B------:R-:W-:-:S00]  /*0110*/  NOP ;  /* 0x0000000000007918 */ /* 0x000fc00000000000 */
        /* <DEDUP_REMOVED lines=14> */
.L_x_1:


//--------------------- .nv.shared.reserved.0     --------------------------
	.section	.nv.shared.reserved.0,"aw",@nobits
	.weak		__nv_reservedSMEM_offset_0_alias
	.size		__nv_reservedSMEM_offset_0_alias, 0, 64
	.other		__nv_reservedSMEM_offset_0_alias,@"STO_CUDA_RESERVED_SHARED STV_DEFAULT"
__nv_reservedSMEM_offset_0_alias:
	.zero		0
	.zero		64


//--------------------- .nv.constant0._ZN8solution13convolution2DEPfS0_S0_i --------------------------
	.section	.nv.constant0._ZN8solution13convolution2DEPfS0_S0_i,"a",@progbits
	.sectionflags	@""
	.align	4
.nv.constant0._ZN8solution13convolution2DEPfS0_S0_i:
	.zero		924


//--------------------- SYMBOLS --------------------------

	.type		.nv.reservedSmem.offset0,@object
	.size		.nv.reservedSmem.offset0,0x4
